//
// Generated by NVIDIA NVVM Compiler
//
// Compiler Build ID: CL-36424714
// Cuda compilation tools, release 13.0, V13.0.88
// Based on NVVM 20.0.0
//

.version 9.0
.target sm_100
.address_size 64

	// .globl	_Z16max_error_kerneliiiidPdS_
.extern .shared .align 16 .b8 cache[];

.visible .entry _Z16max_error_kerneliiiidPdS_(
	.param .u32 _Z16max_error_kerneliiiidPdS__param_0,
	.param .u32 _Z16max_error_kerneliiiidPdS__param_1,
	.param .u32 _Z16max_error_kerneliiiidPdS__param_2,
	.param .u32 _Z16max_error_kerneliiiidPdS__param_3,
	.param .f64 _Z16max_error_kerneliiiidPdS__param_4,
	.param .u64 .ptr .align 1 _Z16max_error_kerneliiiidPdS__param_5,
	.param .u64 .ptr .align 1 _Z16max_error_kerneliiiidPdS__param_6
)
{
	.reg .pred 	%p<33>;
	.reg .b32 	%r<68>;
	.reg .b64 	%rd<16>;
	.reg .b64 	%fd<190>;

	ld.param.u32 	%r24, [_Z16max_error_kerneliiiidPdS__param_3];
	ld.param.f64 	%fd21, [_Z16max_error_kerneliiiidPdS__param_4];
	ld.param.u64 	%rd3, [_Z16max_error_kerneliiiidPdS__param_5];
	cvta.to.global.u64 	%rd1, %rd3;
	mov.u32 	%r1, %tid.x;
	mov.u32 	%r2, %ctaid.x;
	mov.u32 	%r67, %ntid.x;
	mad.lo.s32 	%r61, %r2, %r67, %r1;
	setp.ge.s32 	%p1, %r61, %r24;
	mov.f64 	%fd188, 0d0000000000000000;
	@%p1 bra 	$L__BB0_17;
	ld.param.u32 	%r58, [_Z16max_error_kerneliiiidPdS__param_2];
	ld.param.u32 	%r53, [_Z16max_error_kerneliiiidPdS__param_0];
	min.s32 	%r25, %r58, %r53;
	setp.lt.s32 	%p2, %r25, 1;
	@%p2 bra 	$L__BB0_17;
	ld.param.u32 	%r54, [_Z16max_error_kerneliiiidPdS__param_0];
	and.b32  	%r5, %r54, 7;
	and.b32  	%r6, %r54, 2147483640;
	mov.f64 	%fd188, 0d0000000000000000;
	ld.param.u32 	%r59, [_Z16max_error_kerneliiiidPdS__param_2];
$L__BB0_3:
	mov.b32 	%r62, 0;
$L__BB0_4:
	ld.param.u32 	%r55, [_Z16max_error_kerneliiiidPdS__param_0];
	setp.lt.u32 	%p3, %r55, 8;
	mad.lo.s32 	%r28, %r61, %r59, %r62;
	cvt.rn.f64.s32 	%fd26, %r28;
	mul.f64 	%fd3, %fd21, %fd26;
	mul.lo.s32 	%r9, %r28, %r55;
	add.f64 	%fd4, %fd3, 0dBFF0000000000000;
	mov.b32 	%r65, 0;
	@%p3 bra 	$L__BB0_7;
	mov.b32 	%r63, 0;
	mov.f64 	%fd181, 0d0000000000000000;
$L__BB0_6:
	.pragma "nounroll";
	mul.f64 	%fd28, %fd21, %fd181;
	add.s32 	%r30, %r63, %r9;
	mul.wide.s32 	%rd4, %r30, 8;
	add.s64 	%rd5, %rd1, %rd4;
	ld.global.f64 	%fd29, [%rd5];
	mul.f64 	%fd30, %fd3, %fd28;
	add.f64 	%fd31, %fd28, 0dBFF0000000000000;
	mul.f64 	%fd32, %fd30, %fd31;
	mul.f64 	%fd33, %fd4, %fd32;
	sub.f64 	%fd34, %fd29, %fd33;
	abs.f64 	%fd35, %fd34;
	setp.gt.f64 	%p4, %fd35, %fd188;
	selp.f64 	%fd36, %fd35, %fd188, %p4;
	add.s32 	%r31, %r63, 1;
	cvt.rn.f64.u32 	%fd37, %r31;
	mul.f64 	%fd38, %fd21, %fd37;
	ld.global.f64 	%fd39, [%rd5+8];
	mul.f64 	%fd40, %fd3, %fd38;
	add.f64 	%fd41, %fd38, 0dBFF0000000000000;
	mul.f64 	%fd42, %fd40, %fd41;
	mul.f64 	%fd43, %fd4, %fd42;
	sub.f64 	%fd44, %fd39, %fd43;
	abs.f64 	%fd45, %fd44;
	setp.gt.f64 	%p5, %fd45, %fd36;
	selp.f64 	%fd46, %fd45, %fd36, %p5;
	add.s32 	%r32, %r63, 2;
	cvt.rn.f64.u32 	%fd47, %r32;
	mul.f64 	%fd48, %fd21, %fd47;
	ld.global.f64 	%fd49, [%rd5+16];
	mul.f64 	%fd50, %fd3, %fd48;
	add.f64 	%fd51, %fd48, 0dBFF0000000000000;
	mul.f64 	%fd52, %fd50, %fd51;
	mul.f64 	%fd53, %fd4, %fd52;
	sub.f64 	%fd54, %fd49, %fd53;
	abs.f64 	%fd55, %fd54;
	setp.gt.f64 	%p6, %fd55, %fd46;
	selp.f64 	%fd56, %fd55, %fd46, %p6;
	add.s32 	%r33, %r63, 3;
	cvt.rn.f64.u32 	%fd57, %r33;
	mul.f64 	%fd58, %fd21, %fd57;
	ld.global.f64 	%fd59, [%rd5+24];
	mul.f64 	%fd60, %fd3, %fd58;
	add.f64 	%fd61, %fd58, 0dBFF0000000000000;
	mul.f64 	%fd62, %fd60, %fd61;
	mul.f64 	%fd63, %fd4, %fd62;
	sub.f64 	%fd64, %fd59, %fd63;
	abs.f64 	%fd65, %fd64;
	setp.gt.f64 	%p7, %fd65, %fd56;
	selp.f64 	%fd66, %fd65, %fd56, %p7;
	add.s32 	%r34, %r63, 4;
	cvt.rn.f64.u32 	%fd67, %r34;
	mul.f64 	%fd68, %fd21, %fd67;
	ld.global.f64 	%fd69, [%rd5+32];
	mul.f64 	%fd70, %fd3, %fd68;
	add.f64 	%fd71, %fd68, 0dBFF0000000000000;
	mul.f64 	%fd72, %fd70, %fd71;
	mul.f64 	%fd73, %fd4, %fd72;
	sub.f64 	%fd74, %fd69, %fd73;
	abs.f64 	%fd75, %fd74;
	setp.gt.f64 	%p8, %fd75, %fd66;
	selp.f64 	%fd76, %fd75, %fd66, %p8;
	add.s32 	%r35, %r63, 5;
	cvt.rn.f64.u32 	%fd77, %r35;
	mul.f64 	%fd78, %fd21, %fd77;
	ld.global.f64 	%fd79, [%rd5+40];
	mul.f64 	%fd80, %fd3, %fd78;
	add.f64 	%fd81, %fd78, 0dBFF0000000000000;
	mul.f64 	%fd82, %fd80, %fd81;
	mul.f64 	%fd83, %fd4, %fd82;
	sub.f64 	%fd84, %fd79, %fd83;
	abs.f64 	%fd85, %fd84;
	setp.gt.f64 	%p9, %fd85, %fd76;
	selp.f64 	%fd86, %fd85, %fd76, %p9;
	add.s32 	%r36, %r63, 6;
	cvt.rn.f64.u32 	%fd87, %r36;
	mul.f64 	%fd88, %fd21, %fd87;
	ld.global.f64 	%fd89, [%rd5+48];
	mul.f64 	%fd90, %fd3, %fd88;
	add.f64 	%fd91, %fd88, 0dBFF0000000000000;
	mul.f64 	%fd92, %fd90, %fd91;
	mul.f64 	%fd93, %fd4, %fd92;
	sub.f64 	%fd94, %fd89, %fd93;
	abs.f64 	%fd95, %fd94;
	setp.gt.f64 	%p10, %fd95, %fd86;
	selp.f64 	%fd96, %fd95, %fd86, %p10;
	add.s32 	%r37, %r63, 7;
	cvt.rn.f64.u32 	%fd97, %r37;
	mul.f64 	%fd98, %fd21, %fd97;
	ld.global.f64 	%fd99, [%rd5+56];
	mul.f64 	%fd100, %fd3, %fd98;
	add.f64 	%fd101, %fd98, 0dBFF0000000000000;
	mul.f64 	%fd102, %fd100, %fd101;
	mul.f64 	%fd103, %fd4, %fd102;
	sub.f64 	%fd104, %fd99, %fd103;
	abs.f64 	%fd105, %fd104;
	setp.gt.f64 	%p11, %fd105, %fd96;
	selp.f64 	%fd188, %fd105, %fd96, %p11;
	add.f64 	%fd181, %fd181, 0d4020000000000000;
	add.s32 	%r63, %r63, 8;
	setp.ne.s32 	%p12, %r63, %r6;
	mov.u32 	%r65, %r6;
	@%p12 bra 	$L__BB0_6;
$L__BB0_7:
	setp.eq.s32 	%p13, %r5, 0;
	@%p13 bra 	$L__BB0_15;
	add.s32 	%r38, %r5, -1;
	setp.lt.u32 	%p14, %r38, 3;
	@%p14 bra 	$L__BB0_10;
	cvt.rn.f64.u32 	%fd107, %r65;
	mul.f64 	%fd108, %fd21, %fd107;
	add.s32 	%r39, %r65, %r9;
	mul.wide.s32 	%rd6, %r39, 8;
	add.s64 	%rd7, %rd1, %rd6;
	ld.global.f64 	%fd109, [%rd7];
	mul.f64 	%fd110, %fd3, %fd108;
	add.f64 	%fd111, %fd108, 0dBFF0000000000000;
	mul.f64 	%fd112, %fd110, %fd111;
	mul.f64 	%fd113, %fd4, %fd112;
	sub.f64 	%fd114, %fd109, %fd113;
	abs.f64 	%fd115, %fd114;
	setp.gt.f64 	%p15, %fd115, %fd188;
	selp.f64 	%fd116, %fd115, %fd188, %p15;
	add.s32 	%r40, %r65, 1;
	cvt.rn.f64.u32 	%fd117, %r40;
	mul.f64 	%fd118, %fd21, %fd117;
	ld.global.f64 	%fd119, [%rd7+8];
	mul.f64 	%fd120, %fd3, %fd118;
	add.f64 	%fd121, %fd118, 0dBFF0000000000000;
	mul.f64 	%fd122, %fd120, %fd121;
	mul.f64 	%fd123, %fd4, %fd122;
	sub.f64 	%fd124, %fd119, %fd123;
	abs.f64 	%fd125, %fd124;
	setp.gt.f64 	%p16, %fd125, %fd116;
	selp.f64 	%fd126, %fd125, %fd116, %p16;
	add.s32 	%r41, %r65, 2;
	cvt.rn.f64.u32 	%fd127, %r41;
	mul.f64 	%fd128, %fd21, %fd127;
	ld.global.f64 	%fd129, [%rd7+16];
	mul.f64 	%fd130, %fd3, %fd128;
	add.f64 	%fd131, %fd128, 0dBFF0000000000000;
	mul.f64 	%fd132, %fd130, %fd131;
	mul.f64 	%fd133, %fd4, %fd132;
	sub.f64 	%fd134, %fd129, %fd133;
	abs.f64 	%fd135, %fd134;
	setp.gt.f64 	%p17, %fd135, %fd126;
	selp.f64 	%fd136, %fd135, %fd126, %p17;
	add.s32 	%r42, %r65, 3;
	cvt.rn.f64.u32 	%fd137, %r42;
	mul.f64 	%fd138, %fd21, %fd137;
	ld.global.f64 	%fd139, [%rd7+24];
	mul.f64 	%fd140, %fd3, %fd138;
	add.f64 	%fd141, %fd138, 0dBFF0000000000000;
	mul.f64 	%fd142, %fd140, %fd141;
	mul.f64 	%fd143, %fd4, %fd142;
	sub.f64 	%fd144, %fd139, %fd143;
	abs.f64 	%fd145, %fd144;
	setp.gt.f64 	%p18, %fd145, %fd136;
	selp.f64 	%fd188, %fd145, %fd136, %p18;
	add.s32 	%r65, %r65, 4;
$L__BB0_10:
	ld.param.u32 	%r56, [_Z16max_error_kerneliiiidPdS__param_0];
	and.b32  	%r43, %r56, 3;
	setp.eq.s32 	%p19, %r43, 0;
	@%p19 bra 	$L__BB0_15;
	setp.eq.s32 	%p20, %r43, 1;
	@%p20 bra 	$L__BB0_13;
	cvt.rn.f64.u32 	%fd147, %r65;
	mul.f64 	%fd148, %fd21, %fd147;
	add.s32 	%r44, %r65, %r9;
	mul.wide.s32 	%rd8, %r44, 8;
	add.s64 	%rd9, %rd1, %rd8;
	ld.global.f64 	%fd149, [%rd9];
	mul.f64 	%fd150, %fd3, %fd148;
	add.f64 	%fd151, %fd148, 0dBFF0000000000000;
	mul.f64 	%fd152, %fd150, %fd151;
	mul.f64 	%fd153, %fd4, %fd152;
	sub.f64 	%fd154, %fd149, %fd153;
	abs.f64 	%fd155, %fd154;
	setp.gt.f64 	%p21, %fd155, %fd188;
	selp.f64 	%fd156, %fd155, %fd188, %p21;
	add.s32 	%r45, %r65, 1;
	cvt.rn.f64.u32 	%fd157, %r45;
	mul.f64 	%fd158, %fd21, %fd157;
	ld.global.f64 	%fd159, [%rd9+8];
	mul.f64 	%fd160, %fd3, %fd158;
	add.f64 	%fd161, %fd158, 0dBFF0000000000000;
	mul.f64 	%fd162, %fd160, %fd161;
	mul.f64 	%fd163, %fd4, %fd162;
	sub.f64 	%fd164, %fd159, %fd163;
	abs.f64 	%fd165, %fd164;
	setp.gt.f64 	%p22, %fd165, %fd156;
	selp.f64 	%fd188, %fd165, %fd156, %p22;
	add.s32 	%r65, %r65, 2;
$L__BB0_13:
	ld.param.u32 	%r57, [_Z16max_error_kerneliiiidPdS__param_0];
	and.b32  	%r46, %r57, 1;
	setp.eq.b32 	%p23, %r46, 1;
	not.pred 	%p24, %p23;
	@%p24 bra 	$L__BB0_15;
	cvt.rn.f64.u32 	%fd166, %r65;
	mul.f64 	%fd167, %fd21, %fd166;
	add.s32 	%r47, %r65, %r9;
	mul.wide.s32 	%rd10, %r47, 8;
	add.s64 	%rd11, %rd1, %rd10;
	ld.global.f64 	%fd168, [%rd11];
	mul.f64 	%fd169, %fd3, %fd167;
	add.f64 	%fd170, %fd167, 0dBFF0000000000000;
	mul.f64 	%fd171, %fd169, %fd170;
	mul.f64 	%fd172, %fd4, %fd171;
	sub.f64 	%fd173, %fd168, %fd172;
	abs.f64 	%fd174, %fd173;
	setp.gt.f64 	%p25, %fd174, %fd188;
	selp.f64 	%fd188, %fd174, %fd188, %p25;
$L__BB0_15:
	ld.param.u32 	%r60, [_Z16max_error_kerneliiiidPdS__param_2];
	add.s32 	%r62, %r62, 1;
	setp.ne.s32 	%p26, %r62, %r60;
	@%p26 bra 	$L__BB0_4;
	mov.u32 	%r48, %nctaid.x;
	mad.lo.s32 	%r61, %r67, %r48, %r61;
	setp.lt.s32 	%p27, %r61, %r24;
	@%p27 bra 	$L__BB0_3;
$L__BB0_17:
	shl.b32 	%r49, %r1, 3;
	mov.u32 	%r50, cache;
	add.s32 	%r19, %r50, %r49;
	st.shared.f64 	[%r19], %fd188;
	bar.sync 	0;
	setp.lt.u32 	%p28, %r67, 2;
	@%p28 bra 	$L__BB0_22;
$L__BB0_18:
	mov.u32 	%r20, %r67;
	shr.u32 	%r67, %r20, 1;
	setp.ge.u32 	%p29, %r1, %r67;
	@%p29 bra 	$L__BB0_21;
	ld.shared.f64 	%fd175, [%r19];
	shl.b32 	%r51, %r67, 3;
	add.s32 	%r52, %r19, %r51;
	ld.shared.f64 	%fd20, [%r52];
	setp.leu.f64 	%p30, %fd20, %fd175;
	@%p30 bra 	$L__BB0_21;
	st.shared.f64 	[%r19], %fd20;
$L__BB0_21:
	bar.sync 	0;
	setp.gt.u32 	%p31, %r20, 3;
	@%p31 bra 	$L__BB0_18;
$L__BB0_22:
	setp.ne.s32 	%p32, %r1, 0;
	@%p32 bra 	$L__BB0_24;
	ld.param.u64 	%rd15, [_Z16max_error_kerneliiiidPdS__param_6];
	ld.shared.f64 	%fd176, [cache];
	cvta.to.global.u64 	%rd12, %rd15;
	mul.wide.u32 	%rd13, %r2, 8;
	add.s64 	%rd14, %rd12, %rd13;
	st.global.f64 	[%rd14], %fd176;
$L__BB0_24:
	ret;

}


// ===== COMPILED SASS (sm_100) =====

	.target	sm_100

	.elftype	@"ET_EXEC"


//--------------------- .note.nv.tkinfo           --------------------------
	.section	.note.nv.tkinfo,"",@"SHT_NOTE"
	.sectionflags	@"SHF_NOTE_NV_TKINFO"
	.tkinfo
        /*0018*/ 	.word	0x00000002
        /*0030*/ 	.string	""
        /*0030*/ 	.string	"ptxas"
        /*0030*/ 	.string	"Cuda compilation tools, release 13.0, V13.0.88"
        /*0030*/ 	.string	"Build cuda_13.0.r13.0/compiler.36424714_0"
        /*0030*/ 	.string	"-arch sm_100 -m 64 "



//--------------------- .note.nv.cuinfo           --------------------------
	.section	.note.nv.cuinfo,"",@"SHT_NOTE"
	.sectionflags	@"SHF_NOTE_NV_CUINFO"
        /*0018*/ 	.short	0x0002
        /*001a*/ 	.short	0x0064
        /*001c*/ 	.short	0x0082
	.zero		2


//--------------------- .nv.info                  --------------------------
	.section	.nv.info,"",@"SHT_CUDA_INFO"
	.align	4


	//----- nvinfo : EIATTR_REGCOUNT
	.align		4
        /*0000*/ 	.byte	0x04, 0x2f
        /*0002*/ 	.short	(.L_1 - .L_0)
	.align		4
.L_0:
        /*0004*/ 	.word	index@(_Z16max_error_kerneliiiidPdS_)
        /*0008*/ 	.word	0x00000028


	//----- nvinfo : EIATTR_FRAME_SIZE
	.align		4
.L_1:
        /*000c*/ 	.byte	0x04, 0x11
        /*000e*/ 	.short	(.L_3 - .L_2)
	.align		4
.L_2:
        /*0010*/ 	.word	index@(_Z16max_error_kerneliiiidPdS_)
        /*0014*/ 	.word	0x00000000


	//----- nvinfo : EIATTR_MIN_STACK_SIZE
	.align		4
.L_3:
        /*0018*/ 	.byte	0x04, 0x12
        /*001a*/ 	.short	(.L_5 - .L_4)
	.align		4
.L_4:
        /*001c*/ 	.word	index@(_Z16max_error_kerneliiiidPdS_)
        /*0020*/ 	.word	0x00000000
.L_5:


//--------------------- .nv.compat                --------------------------
	.section	.nv.compat,"",@"SHT_CUDA_COMPAT_INFO"
	.align	4
        /*0000*/ 	.byte	0x02, 0x09, 0x00, 0x00, 0x02, 0x02, 0x01, 0x00, 0x02, 0x05, 0x05, 0x00, 0x03, 0x07, 0x01, 0x01
        /*0010*/ 	.byte	0x02, 0x03, 0x00, 0x00, 0x02, 0x06, 0x01, 0x00, 0x04, 0x0b, 0x08, 0x00, 0x01, 0x00, 0x00, 0x00
        /*0020*/ 	.byte	0x00, 0x00, 0x00, 0x00


//--------------------- .nv.info._Z16max_error_kerneliiiidPdS_ --------------------------
	.section	.nv.info._Z16max_error_kerneliiiidPdS_,"",@"SHT_CUDA_INFO"
	.sectionflags	@""
	.align	4


	//----- nvinfo : EIATTR_CUDA_API_VERSION
	.align		4
        /*0000*/ 	.byte	0x04, 0x37
        /*0002*/ 	.short	(.L_7 - .L_6)
.L_6:
        /*0004*/ 	.word	0x00000082


	//----- nvinfo : EIATTR_KPARAM_INFO
	.align		4
.L_7:
        /*0008*/ 	.byte	0x04, 0x17
        /*000a*/ 	.short	(.L_9 - .L_8)
.L_8:
        /*000c*/ 	.word	0x00000000
        /*0010*/ 	.short	0x0006
        /*0012*/ 	.short	0x0020
        /*0014*/ 	.byte	0x00, 0xf5, 0x21, 0x00


	//----- nvinfo : EIATTR_KPARAM_INFO
	.align		4
.L_9:
        /*0018*/ 	.byte	0x04, 0x17
        /*001a*/ 	.short	(.L_11 - .L_10)
.L_10:
        /*001c*/ 	.word	0x00000000
        /*0020*/ 	.short	0x0005
        /*0022*/ 	.short	0x0018
        /*0024*/ 	.byte	0x00, 0xf5, 0x21, 0x00


	//----- nvinfo : EIATTR_KPARAM_INFO
	.align		4
.L_11:
        /*0028*/ 	.byte	0x04, 0x17
        /*002a*/ 	.short	(.L_13 - .L_12)
.L_12:
        /*002c*/ 	.word	0x00000000
        /*0030*/ 	.short	0x0004
        /*0032*/ 	.short	0x0010
        /*0034*/ 	.byte	0x00, 0xf0, 0x21, 0x00


	//----- nvinfo : EIATTR_KPARAM_INFO
	.align		4
.L_13:
        /*0038*/ 	.byte	0x04, 0x17
        /*003a*/ 	.short	(.L_15 - .L_14)
.L_14:
        /*003c*/ 	.word	0x00000000
        /*0040*/ 	.short	0x0003
        /*0042*/ 	.short	0x000c
        /*0044*/ 	.byte	0x00, 0xf0, 0x11, 0x00


	//----- nvinfo : EIATTR_KPARAM_INFO
	.align		4
.L_15:
        /*0048*/ 	.byte	0x04, 0x17
        /*004a*/ 	.short	(.L_17 - .L_16)
.L_16:
        /*004c*/ 	.word	0x00000000
        /*0050*/ 	.short	0x0002
        /*0052*/ 	.short	0x0008
        /*0054*/ 	.byte	0x00, 0xf0, 0x11, 0x00


	//----- nvinfo : EIATTR_KPARAM_INFO
	.align		4
.L_17:
        /*0058*/ 	.byte	0x04, 0x17
        /*005a*/ 	.short	(.L_19 - .L_18)
.L_18:
        /*005c*/ 	.word	0x00000000
        /*0060*/ 	.short	0x0001
        /*0062*/ 	.short	0x0004
        /*0064*/ 	.byte	0x00, 0xf0, 0x11, 0x00


	//----- nvinfo : EIATTR_KPARAM_INFO
	.align		4
.L_19:
        /*0068*/ 	.byte	0x04, 0x17
        /*006a*/ 	.short	(.L_21 - .L_20)
.L_20:
        /*006c*/ 	.word	0x00000000
        /*0070*/ 	.short	0x0000
        /*0072*/ 	.short	0x0000
        /*0074*/ 	.byte	0x00, 0xf0, 0x11, 0x00


	//----- nvinfo : EIATTR_SPARSE_MMA_MASK
	.align		4
.L_21:
        /*0078*/ 	.byte	0x03, 0x50
        /*007a*/ 	.short	0x0000


	//----- nvinfo : EIATTR_MAXREG_COUNT
	.align		4
        /*007c*/ 	.byte	0x03, 0x1b
        /*007e*/ 	.short	0x00ff


	//----- nvinfo : EIATTR_NUM_BARRIERS
	.align		4
        /*0080*/ 	.byte	0x02, 0x4c
        /*0082*/ 	.byte	0x01
	.zero		1


	//----- nvinfo : EIATTR_MERCURY_ISA_VERSION
	.align		4
        /*0084*/ 	.byte	0x03, 0x5f
        /*0086*/ 	.short	0x0101


	//----- nvinfo : EIATTR_VRC_CTA_INIT_COUNT
	.align		4
        /*0088*/ 	.byte	0x02, 0x4a
	.zero		1
	.zero		1


	//----- nvinfo : EIATTR_EXIT_INSTR_OFFSETS
	.align		4
        /*008c*/ 	.byte	0x04, 0x1c
        /*008e*/ 	.short	(.L_23 - .L_22)


	//   ....[0]....
.L_22:
        /*0090*/ 	.word	0x000010d0


	//   ....[1]....
        /*0094*/ 	.word	0x00001150


	//----- nvinfo : EIATTR_CRS_STACK_SIZE
	.align		4
.L_23:
        /*0098*/ 	.byte	0x04, 0x1e
        /*009a*/ 	.short	(.L_25 - .L_24)
.L_24:
        /*009c*/ 	.word	0x00000000


	//----- nvinfo : EIATTR_CBANK_PARAM_SIZE
	.align		4
.L_25:
        /*00a0*/ 	.byte	0x03, 0x19
        /*00a2*/ 	.short	0x0028


	//----- nvinfo : EIATTR_PARAM_CBANK
	.align		4
        /*00a4*/ 	.byte	0x04, 0x0a
        /*00a6*/ 	.short	(.L_27 - .L_26)
	.align		4
.L_26:
        /*00a8*/ 	.word	index@(.nv.constant0._Z16max_error_kerneliiiidPdS_)
        /*00ac*/ 	.short	0x0380
        /*00ae*/ 	.short	0x0028


	//----- nvinfo : EIATTR_SW_WAR
	.align		4
.L_27:
        /*00b0*/ 	.byte	0x04, 0x36
        /*00b2*/ 	.short	(.L_29 - .L_28)
.L_28:
        /*00b4*/ 	.word	0x00000008
.L_29:


//--------------------- .nv.callgraph             --------------------------
	.section	.nv.callgraph,"",@"SHT_CUDA_CALLGRAPH"
	.align	4
	.sectionentsize	8
	.align		4
        /*0000*/ 	.word	0x00000000
	.align		4
        /*0004*/ 	.word	0xffffffff
	.align		4
        /*0008*/ 	.word	0x00000000
	.align		4
        /*000c*/ 	.word	0xfffffffe
	.align		4
        /*0010*/ 	.word	0x00000000
	.align		4
        /*0014*/ 	.word	0xfffffffd
	.align		4
        /*0018*/ 	.word	0x00000000
	.align		4
        /*001c*/ 	.word	0xfffffffc


//--------------------- .text._Z16max_error_kerneliiiidPdS_ --------------------------
	.section	.text._Z16max_error_kerneliiiidPdS_,"ax",@progbits
	.align	128
        .global         _Z16max_error_kerneliiiidPdS_
        .type           _Z16max_error_kerneliiiidPdS_,@function
        .size           _Z16max_error_kerneliiiidPdS_,(.L_x_14 - _Z16max_error_kerneliiiidPdS_)
        .other          _Z16max_error_kerneliiiidPdS_,@"STO_CUDA_ENTRY STV_DEFAULT"
_Z16max_error_kerneliiiidPdS_:
.text._Z16max_error_kerneliiiidPdS_:
[----:B------:R-:W-:Y:S01]  /*0000*/  LDC R1, c[0x0][0x37c] ;  /* 0x0000df00ff017b82 */ /* 0x000fe20000000800 */
[----:B------:R-:W0:Y:S07]  /*0010*/  S2R R0, SR_TID.X ;  /* 0x0000000000007919 */ /* 0x000e2e0000002100 */
[----:B------:R-:W1:Y:S01]  /*0020*/  LDC R7, c[0x0][0x380] ;  /* 0x0000e000ff077b82 */ /* 0x000e620000000800 */
[----:B------:R-:W1:Y:S01]  /*0030*/  LDCU.64 UR8, c[0x0][0x388] ;  /* 0x00007100ff0877ac */ /* 0x000e620008000a00 */
[----:B------:R-:W-:Y:S01]  /*0040*/  BSSY.RECONVERGENT B0, `(.L_x_0) ;  /* 0x00000f1000007945 */ /* 0x000fe20003800200 */
[----:B------:R-:W0:Y:S01]  /*0050*/  S2R R3, SR_CTAID.X ;  /* 0x0000000000037919 */ /* 0x000e220000002500 */
[----:B------:R-:W-:Y:S01]  /*0060*/  CS2R R16, SRZ ;  /* 0x0000000000107805 */ /* 0x000fe2000001ff00 */
[----:B------:R-:W2:Y:S01]  /*0070*/  LDCU UR4, c[0x0][0x360] ;  /* 0x00006c00ff0477ac */ /* 0x000ea20008000800 */
[----:B------:R-:W3:Y:S01]  /*0080*/  LDCU.64 UR6, c[0x0][0x358] ;  /* 0x00006b00ff0677ac */ /* 0x000ee20008000a00 */
[----:B--2---:R-:W-:Y:S01]  /*0090*/  IMAD.U32 R5, RZ, RZ, UR4 ;  /* 0x00000004ff057e24 */ /* 0x004fe2000f8e00ff */
[----:B-1----:R-:W-:-:S04]  /*00a0*/  VIMNMX R2, PT, PT, R7, UR8, PT ;  /* 0x0000000807027c48 */ /* 0x002fc8000bfe0100 */
[----:B------:R-:W-:Y:S01]  /*00b0*/  ISETP.GE.AND P0, PT, R2, 0x1, PT ;  /* 0x000000010200780c */ /* 0x000fe20003f06270 */
[----:B0-----:R-:W-:-:S05]  /*00c0*/  IMAD R4, R3, UR4, R0 ;  /* 0x0000000403047c24 */ /* 0x001fca000f8e0200 */
[----:B------:R-:W-:-:S13]  /*00d0*/  ISETP.GE.OR P0, PT, R4, UR9, !P0 ;  /* 0x0000000904007c0c */ /* 0x000fda000c706670 */
[----:B---3--:R-:W-:Y:S05]  /*00e0*/  @P0 BRA `(.L_x_1) ;  /* 0x0000000c00980947 */ /* 0x008fea0003800000 */
[C---:B------:R-:W-:Y:S02]  /*00f0*/  LOP3.LUT R6, R7.reuse, 0x7, RZ, 0xc0, !PT ;  /* 0x0000000707067812 */ /* 0x040fe400078ec0ff */
[----:B------:R-:W-:Y:S02]  /*0100*/  CS2R R16, SRZ ;  /* 0x0000000000107805 */ /* 0x000fe4000001ff00 */
[----:B------:R-:W-:-:S07]  /*0110*/  LOP3.LUT R7, R7, 0x7ffffff8, RZ, 0xc0, !PT ;  /* 0x7ffffff807077812 */ /* 0x000fce00078ec0ff */
.L_x_8:
[----:B------:R-:W-:-:S07]  /*0120*/  IMAD.MOV.U32 R33, RZ, RZ, RZ ;  /* 0x000000ffff217224 */ /* 0x000fce00078e00ff */
.L_x_7:
[----:B------:R-:W0:Y:S01]  /*0130*/  LDCU UR4, c[0x0][0x388] ;  /* 0x00007100ff0477ac */ /* 0x000e220008000800 */
[----:B------:R-:W1:Y:S01]  /*0140*/  LDC R35, c[0x0][0x380] ;  /* 0x0000e000ff237b82 */ /* 0x000e620000000800 */
[----:B------:R-:W-:-:S07]  /*0150*/  IMAD.MOV.U32 R30, RZ, RZ, RZ ;  /* 0x000000ffff1e7224 */ /* 0x000fce00078e00ff */
[----:B------:R-:W2:Y:S01]  /*0160*/  LDC.64 R8, c[0x0][0x390] ;  /* 0x0000e400ff087b82 */ /* 0x000ea20000000a00 */
[----:B0-----:R-:W-:Y:S02]  /*0170*/  IMAD R32, R4, UR4, R33 ;  /* 0x0000000404207c24 */ /* 0x001fe4000f8e0221 */
[----:B------:R-:W-:Y:S02]  /*0180*/  VIADD R33, R33, 0x1 ;  /* 0x0000000121217836 */ /* 0x000fe40000000000 */
[----:B------:R-:W2:Y:S01]  /*0190*/  I2F.F64 R10, R32 ;  /* 0x00000020000a7312 */ /* 0x000ea20000201c00 */
[----:B-1----:R-:W-:Y:S02]  /*01a0*/  ISETP.GE.U32.AND P1, PT, R35, 0x8, PT ;  /* 0x000000082300780c */ /* 0x002fe40003f26070 */
[----:B------:R-:W-:Y:S01]  /*01b0*/  ISETP.NE.AND P0, PT, R33, UR4, PT ;  /* 0x0000000421007c0c */ /* 0x000fe2000bf05270 */
[----:B--2---:R-:W-:-:S08]  /*01c0*/  DMUL R10, R10, R8 ;  /* 0x000000080a0a7228 */ /* 0x004fd00000000000 */
[----:B------:R-:W-:Y:S02]  /*01d0*/  DADD R12, R10, -1 ;  /* 0xbff000000a0c7429 */ /* 0x000fe40000000000 */
[----:B------:R-:W-:Y:S09]  /*01e0*/  @!P1 BRA `(.L_x_2) ;  /* 0x0000000400a09947 */ /* 0x000ff20003800000 */
[----:B------:R-:W-:Y:S01]  /*01f0*/  IMAD.MOV.U32 R2, RZ, RZ, RZ ;  /* 0x000000ffff027224 */ /* 0x000fe200078e00ff */
[----:B------:R-:W-:-:S07]  /*0200*/  CS2R R18, SRZ ;  /* 0x0000000000127805 */ /* 0x000fce000001ff00 */
.L_x_3:
[----:B------:R-:W0:Y:S01]  /*0210*/  LDC.64 R36, c[0x0][0x398] ;  /* 0x0000e600ff247b82 */ /* 0x000e220000000a00 */
[----:B------:R-:W-:-:S04]  /*0220*/  IMAD R15, R32, R35, R2 ;  /* 0x00000023200f7224 */ /* 0x000fc800078e0202 */
[----:B0-----:R-:W-:-:S05]  /*0230*/  IMAD.WIDE R36, R15, 0x8, R36 ;  /* 0x000000080f247825 */ /* 0x001fca00078e0224 */
[----:B------:R-:W2:Y:S04]  /*0240*/  LDG.E.64 R26, desc[UR6][R36.64] ;  /* 0x00000006241a7981 */ /* 0x000ea8000c1e1b00 */
[----:B------:R-:W3:Y:S04]  /*0250*/  LDG.E.64 R20, desc[UR6][R36.64+0x8] ;  /* 0x0000080624147981 */ /* 0x000ee8000c1e1b00 */
[----:B------:R-:W4:Y:S01]  /*0260*/  LDG.E.64 R14, desc[UR6][R36.64+0x10] ;  /* 0x00001006240e7981 */ /* 0x000f22000c1e1b00 */
[----:B------:R-:W-:Y:S01]  /*0270*/  DMUL R22, R18, R8 ;  /* 0x0000000812167228 */ /* 0x000fe20000000000 */
[----:B------:R-:W-:-:S02]  /*0280*/  VIADD R30, R2, 0x1 ;  /* 0x00000001021e7836 */ /* 0x000fc40000000000 */
[----:B------:R-:W-:-:S05]  /*0290*/  VIADD R31, R2, 0x2 ;  /* 0x00000002021f7836 */ /* 0x000fca0000000000 */
[----:B------:R-:W-:Y:S02]  /*02a0*/  DMUL R24, R10, R22 ;  /* 0x000000160a187228 */ /* 0x000fe40000000000 */
[----:B------:R-:W-:-:S08]  /*02b0*/  DADD R22, R22, -1 ;  /* 0xbff0000016167429 */ /* 0x000fd00000000000 */
[----:B------:R-:W-:Y:S01]  /*02c0*/  DMUL R24, R24, R22 ;  /* 0x0000001618187228 */ /* 0x000fe20000000000 */
[----:B------:R-:W-:-:S07]  /*02d0*/  VIADD R34, R2, 0x3 ;  /* 0x0000000302227836 */ /* 0x000fce0000000000 */
[----:B--2---:R-:W-:Y:S01]  /*02e0*/  DFMA R24, -R12, R24, R26 ;  /* 0x000000180c18722b */ /* 0x004fe2000000011a */
[----:B------:R-:W0:Y:S07]  /*02f0*/  I2F.F64.U32 R26, R30 ;  /* 0x0000001e001a7312 */ /* 0x000e2e0000201800 */
[----:B------:R-:W-:Y:S02]  /*0300*/  DADD R22, -RZ, |R24| ;  /* 0x00000000ff167229 */ /* 0x000fe40000000518 */
[----:B------:R-:W-:Y:S01]  /*0310*/  DSETP.GT.AND P1, PT, |R24|, R16, PT ;  /* 0x000000101800722a */ /* 0x000fe20003f24200 */
[----:B------:R-:W2:Y:S01]  /*0320*/  LDG.E.64 R24, desc[UR6][R36.64+0x18] ;  /* 0x0000180624187981 */ /* 0x000ea2000c1e1b00 */
[----:B0-----:R-:W-:-:S06]  /*0330*/  DMUL R26, R26, R8 ;  /* 0x000000081a1a7228 */ /* 0x001fcc0000000000 */
[----:B------:R-:W-:Y:S02]  /*0340*/  FSEL R22, R22, R16, P1 ;  /* 0x0000001016167208 */ /* 0x000fe40000800000 */
[----:B------:R-:W-:Y:S02]  /*0350*/  FSEL R23, R23, R17, P1 ;  /* 0x0000001117177208 */ /* 0x000fe40000800000 */
[----:B------:R-:W-:Y:S01]  /*0360*/  I2F.F64.U32 R16, R31 ;  /* 0x0000001f00107312 */ /* 0x000fe20000201800 */
[----:B------:R-:W-:-:S07]  /*0370*/  DMUL R28, R10, R26 ;  /* 0x0000001a0a1c7228 */ /* 0x000fce0000000000 */
[----:B------:R-:W0:Y:S01]  /*0380*/  I2F.F64.U32 R30, R34 ;  /* 0x00000022001e7312 */ /* 0x000e220000201800 */
[----:B------:R-:W-:-:S08]  /*0390*/  DADD R26, R26, -1 ;  /* 0xbff000001a1a7429 */ /* 0x000fd00000000000 */
[----:B------:R-:W-:Y:S02]  /*03a0*/  DMUL R26, R28, R26 ;  /* 0x0000001a1c1a7228 */ /* 0x000fe40000000000 */
[----:B0-----:R-:W-:-:S06]  /*03b0*/  DMUL R30, R30, R8 ;  /* 0x000000081e1e7228 */ /* 0x001fcc0000000000 */
[----:B---3--:R-:W-:Y:S02]  /*03c0*/  DFMA R20, -R12, R26, R20 ;  /* 0x0000001a0c14722b */ /* 0x008fe40000000114 */
[----:B------:R-:W-:Y:S02]  /*03d0*/  DMUL R26, R10, R30 ;  /* 0x0000001e0a1a7228 */ /* 0x000fe40000000000 */
[----:B------:R-:W-:-:S08]  /*03e0*/  DADD R30, R30, -1 ;  /* 0xbff000001e1e7429 */ /* 0x000fd00000000000 */
[----:B------:R-:W-:Y:S01]  /*03f0*/  DMUL R30, R26, R30 ;  /* 0x0000001e1a1e7228 */ /* 0x000fe20000000000 */
[----:B------:R-:W3:Y:S01]  /*0400*/  LDG.E.64 R26, desc[UR6][R36.64+0x20] ;  /* 0x00002006241a7981 */ /* 0x000ee2000c1e1b00 */
[----:B------:R-:W-:Y:S02]  /*0410*/  DMUL R16, R16, R8 ;  /* 0x0000000810107228 */ /* 0x000fe40000000000 */
[----:B------:R-:W-:Y:S02]  /*0420*/  DSETP.GT.AND P1, PT, |R20|, R22, PT ;  /* 0x000000161400722a */ /* 0x000fe40003f24200 */
[----:B------:R-:W-:-:S04]  /*0430*/  DADD R20, -RZ, |R20| ;  /* 0x00000000ff147229 */ /* 0x000fc80000000514 */
[----:B------:R-:W-:Y:S02]  /*0440*/  DMUL R28, R10, R16 ;  /* 0x000000100a1c7228 */ /* 0x000fe40000000000 */
[----:B------:R-:W-:-:S08]  /*0450*/  DADD R16, R16, -1 ;  /* 0xbff0000010107429 */ /* 0x000fd00000000000 */
[----:B------:R-:W-:Y:S01]  /*0460*/  DMUL R16, R28, R16 ;  /* 0x000000101c107228 */ /* 0x000fe20000000000 */
[----:B------:R-:W-:Y:S02]  /*0470*/  FSEL R28, R20, R22, P1 ;  /* 0x00000016141c7208 */ /* 0x000fe40000800000 */
[----:B------:R-:W-:Y:S02]  /*0480*/  FSEL R29, R21, R23, P1 ;  /* 0x00000017151d7208 */ /* 0x000fe40000800000 */
[----:B------:R-:W5:Y:S03]  /*0490*/  LDG.E.64 R20, desc[UR6][R36.64+0x28] ;  /* 0x0000280624147981 */ /* 0x000f66000c1e1b00 */
[----:B----4-:R-:W-:Y:S01]  /*04a0*/  DFMA R16, -R12, R16, R14 ;  /* 0x000000100c10722b */ /* 0x010fe2000000010e */
[----:B------:R-:W4:Y:S04]  /*04b0*/  LDG.E.64 R14, desc[UR6][R36.64+0x30] ;  /* 0x00003006240e7981 */ /* 0x000f28000c1e1b00 */
[----:B------:R0:W4:Y:S01]  /*04c0*/  LDG.E.64 R22, desc[UR6][R36.64+0x38] ;  /* 0x0000380624167981 */ /* 0x000122000c1e1b00 */
[----:B------:R-:W-:-:S02]  /*04d0*/  VIADD R34, R2, 0x4 ;  /* 0x0000000402227836 */ /* 0x000fc40000000000 */
[----:B------:R-:W-:Y:S02]  /*04e0*/  DSETP.GT.AND P1, PT, |R16|, R28, PT ;  /* 0x0000001c1000722a */ /* 0x000fe40003f24200 */
[----:B------:R-:W-:-:S10]  /*04f0*/  DADD R16, -RZ, |R16| ;  /* 0x00000000ff107229 */ /* 0x000fd40000000510 */
[----:B------:R-:W-:Y:S02]  /*0500*/  FSEL R16, R16, R28, P1 ;  /* 0x0000001c10107208 */ /* 0x000fe40000800000 */
[----:B------:R-:W-:Y:S01]  /*0510*/  FSEL R17, R17, R29, P1 ;  /* 0x0000001d11117208 */ /* 0x000fe20000800000 */
[----:B0-----:R-:W-:Y:S01]  /*0520*/  VIADD R36, R2, 0x5 ;  /* 0x0000000502247836 */ /* 0x001fe20000000000 */
[----:B------:R-:W-:Y:S02]  /*0530*/  DADD R18, R18, 8 ;  /* 0x4020000012127429 */ /* 0x000fe40000000000 */
[----:B--2---:R-:W-:Y:S01]  /*0540*/  DFMA R30, -R12, R30, R24 ;  /* 0x0000001e0c1e722b */ /* 0x004fe20000000118 */
[----:B------:R-:W0:Y:S02]  /*0550*/  I2F.F64.U32 R24, R34 ;  /* 0x0000002200187312 */ /* 0x000e240000201800 */
[----:B0-----:R-:W-:-:S08]  /*0560*/  DMUL R24, R24, R8 ;  /* 0x0000000818187228 */ /* 0x001fd00000000000 */
[----:B------:R-:W-:Y:S02]  /*0570*/  DMUL R28, R10, R24 ;  /* 0x000000180a1c7228 */ /* 0x000fe40000000000 */
[----:B------:R-:W-:-:S08]  /*0580*/  DADD R24, R24, -1 ;  /* 0xbff0000018187429 */ /* 0x000fd00000000000 */
[----:B------:R-:W-:Y:S01]  /*0590*/  DMUL R24, R28, R24 ;  /* 0x000000181c187228 */ /* 0x000fe20000000000 */
[----:B------:R-:W0:Y:S01]  /*05a0*/  I2F.F64.U32 R28, R36 ;  /* 0x00000024001c7312 */ /* 0x000e220000201800 */
[----:B------:R-:W-:Y:S02]  /*05b0*/  DSETP.GT.AND P1, PT, |R30|, R16, PT ;  /* 0x000000101e00722a */ /* 0x000fe40003f24200 */
[----:B------:R-:W-:Y:S01]  /*05c0*/  DADD R30, -RZ, |R30| ;  /* 0x00000000ff1e7229 */ /* 0x000fe2000000051e */
[----:B------:R-:W-:Y:S01]  /*05d0*/  VIADD R34, R2, 0x6 ;  /* 0x0000000602227836 */ /* 0x000fe20000000000 */
[----:B0-----:R-:W-:-:S08]  /*05e0*/  DMUL R28, R28, R8 ;  /* 0x000000081c1c7228 */ /* 0x001fd00000000000 */
[----:B------:R-:W-:Y:S01]  /*05f0*/  FSEL R16, R30, R16, P1 ;  /* 0x000000101e107208 */ /* 0x000fe20000800000 */
[----:B---3--:R-:W-:Y:S01]  /*0600*/  DFMA R24, -R12, R24, R26 ;  /* 0x000000180c18722b */ /* 0x008fe2000000011a */
[----:B------:R-:W-:Y:S01]  /*0610*/  FSEL R17, R31, R17, P1 ;  /* 0x000000111f117208 */ /* 0x000fe20000800000 */
[----:B------:R-:W-:Y:S02]  /*0620*/  DMUL R30, R10, R28 ;  /* 0x0000001c0a1e7228 */ /* 0x000fe40000000000 */
[----:B------:R-:W-:Y:S01]  /*0630*/  DADD R26, R28, -1 ;  /* 0xbff000001c1a7429 */ /* 0x000fe20000000000 */
[----:B------:R-:W0:Y:S01]  /*0640*/  I2F.F64.U32 R28, R34 ;  /* 0x00000022001c7312 */ /* 0x000e220000201800 */
[----:B------:R-:W-:Y:S02]  /*0650*/  VIADD R36, R2, 0x7 ;  /* 0x0000000702247836 */ /* 0x000fe40000000000 */
[----:B------:R-:W-:Y:S02]  /*0660*/  DSETP.GT.AND P1, PT, |R24|, R16, PT ;  /* 0x000000101800722a */ /* 0x000fe40003f24200 */
[----:B------:R-:W-:-:S02]  /*0670*/  DADD R24, -RZ, |R24| ;  /* 0x00000000ff187229 */ /* 0x000fc40000000518 */
[----:B------:R-:W-:Y:S02]  /*0680*/  DMUL R30, R30, R26 ;  /* 0x0000001a1e1e7228 */ /* 0x000fe40000000000 */
[----:B------:R-:W1:Y:S01]  /*0690*/  I2F.F64.U32 R26, R36 ;  /* 0x00000024001a7312 */ /* 0x000e620000201800 */
[----:B0-----:R-:W-:-:S05]  /*06a0*/  DMUL R28, R28, R8 ;  /* 0x000000081c1c7228 */ /* 0x001fca0000000000 */
[----:B------:R-:W-:Y:S02]  /*06b0*/  FSEL R16, R24, R16, P1 ;  /* 0x0000001018107208 */ /* 0x000fe40000800000 */
[----:B------:R-:W-:Y:S01]  /*06c0*/  FSEL R17, R25, R17, P1 ;  /* 0x0000001119117208 */ /* 0x000fe20000800000 */
[----:B-----5:R-:W-:Y:S02]  /*06d0*/  DFMA R20, -R12, R30, R20 ;  /* 0x0000001e0c14722b */ /* 0x020fe40000000114 */
[----:B------:R-:W-:Y:S02]  /*06e0*/  DMUL R24, R10, R28 ;  /* 0x0000001c0a187228 */ /* 0x000fe40000000000 */
[----:B------:R-:W-:Y:S02]  /*06f0*/  DADD R28, R28, -1 ;  /* 0xbff000001c1c7429 */ /* 0x000fe40000000000 */
[----:B-1----:R-:W-:Y:S02]  /*0700*/  DMUL R26, R26, R8 ;  /* 0x000000081a1a7228 */ /* 0x002fe40000000000 */
[----:B------:R-:W-:-:S04]  /*0710*/  DSETP.GT.AND P1, PT, |R20|, R16, PT ;  /* 0x000000101400722a */ /* 0x000fc80003f24200 */
[----:B------:R-:W-:Y:S02]  /*0720*/  DMUL R24, R24, R28 ;  /* 0x0000001c18187228 */ /* 0x000fe40000000000 */
[----:B------:R-:W-:Y:S02]  /*0730*/  DMUL R28, R10, R26 ;  /* 0x0000001a0a1c7228 */ /* 0x000fe40000000000 */
[----:B------:R-:W-:Y:S02]  /*0740*/  DADD R20, -RZ, |R20| ;  /* 0x00000000ff147229 */ /* 0x000fe40000000514 */
[----:B------:R-:W-:Y:S02]  /*0750*/  DADD R26, R26, -1 ;  /* 0xbff000001a1a7429 */ /* 0x000fe40000000000 */
[----:B----4-:R-:W-:-:S06]  /*0760*/  DFMA R14, -R12, R24, R14 ;  /* 0x000000180c0e722b */ /* 0x010fcc000000010e */
[----:B------:R-:W-:Y:S01]  /*0770*/  DMUL R26, R28, R26 ;  /* 0x0000001a1c1a7228 */ /* 0x000fe20000000000 */
[----:B------:R-:W-:Y:S02]  /*0780*/  FSEL R20, R20, R16, P1 ;  /* 0x0000001014147208 */ /* 0x000fe40000800000 */
[----:B------:R-:W-:Y:S01]  /*0790*/  FSEL R21, R21, R17, P1 ;  /* 0x0000001115157208 */ /* 0x000fe20000800000 */
[----:B------:R-:W-:Y:S01]  /*07a0*/  DADD R16, -RZ, |R14| ;  /* 0x00000000ff107229 */ /* 0x000fe2000000050e */
[----:B------:R-:W-:-:S03]  /*07b0*/  VIADD R2, R2, 0x8 ;  /* 0x0000000802027836 */ /* 0x000fc60000000000 */
[----:B------:R-:W-:Y:S02]  /*07c0*/  DFMA R22, -R12, R26, R22 ;  /* 0x0000001a0c16722b */ /* 0x000fe40000000116 */
[----:B------:R-:W-:Y:S01]  /*07d0*/  DSETP.GT.AND P1, PT, |R14|, R20, PT ;  /* 0x000000140e00722a */ /* 0x000fe20003f24200 */
[----:B------:R-:W-:-:S05]  /*07e0*/  ISETP.NE.AND P2, PT, R2, R7, PT ;  /* 0x000000070200720c */ /* 0x000fca0003f45270 */
[----:B------:R-:W-:Y:S02]  /*07f0*/  FSEL R14, R16, R20, P1 ;  /* 0x00000014100e7208 */ /* 0x000fe40000800000 */
[----:B------:R-:W-:Y:S01]  /*0800*/  FSEL R15, R17, R21, P1 ;  /* 0x00000015110f7208 */ /* 0x000fe20000800000 */
[----:B------:R-:W-:-:S05]  /*0810*/  DADD R16, -RZ, |R22| ;  /* 0x00000000ff107229 */ /* 0x000fca0000000516 */
[----:B------:R-:W-:-:S06]  /*0820*/  DSETP.GT.AND P1, PT, |R22|, R14, PT ;  /* 0x0000000e1600722a */ /* 0x000fcc0003f24200 */
[----:B------:R-:W-:Y:S02]  /*0830*/  FSEL R16, R16, R14, P1 ;  /* 0x0000000e10107208 */ /* 0x000fe40000800000 */
[----:B------:R-:W-:Y:S01]  /*0840*/  FSEL R17, R17, R15, P1 ;  /* 0x0000000f11117208 */ /* 0x000fe20000800000 */
[----:B------:R-:W-:Y:S06]  /*0850*/  @P2 BRA `(.L_x_3) ;  /* 0xfffffff8006c2947 */ /* 0x000fec000383ffff */
[----:B------:R-:W-:-:S07]  /*0860*/  IMAD.MOV.U32 R30, RZ, RZ, R7 ;  /* 0x000000ffff1e7224 */ /* 0x000fce00078e0007 */
.L_x_2:
[----:B------:R-:W-:-:S13]  /*0870*/  ISETP.NE.AND P1, PT, R6, RZ, PT ;  /* 0x000000ff0600720c */ /* 0x000fda0003f25270 */
[----:B------:R-:W-:Y:S05]  /*0880*/  @!P1 BRA `(.L_x_4) ;  /* 0x0000000400989947 */ /* 0x000fea0003800000 */
[----:B------:R-:W-:-:S05]  /*0890*/  VIADD R2, R6, 0xffffffff ;  /* 0xffffffff06027836 */ /* 0x000fca0000000000 */
[----:B------:R-:W-:Y:S02]  /*08a0*/  ISETP.GE.U32.AND P2, PT, R2, 0x3, PT ;  /* 0x000000030200780c */ /* 0x000fe40003f46070 */
[----:B------:R-:W-:-:S11]  /*08b0*/  LOP3.LUT P1, R2, R35, 0x3, RZ, 0xc0, !PT ;  /* 0x0000000323027812 */ /* 0x000fd6000782c0ff */
[----:B------:R-:W-:Y:S05]  /*08c0*/  @!P2 BRA `(.L_x_5) ;  /* 0x0000000000cca947 */ /* 0x000fea0003800000 */
[----:B------:R-:W0:Y:S01]  /*08d0*/  LDC.64 R36, c[0x0][0x398] ;  /* 0x0000e600ff247b82 */ /* 0x000e220000000a00 */
[----:B------:R-:W-:-:S04]  /*08e0*/  IMAD R15, R32, R35, R30 ;  /* 0x00000023200f7224 */ /* 0x000fc800078e021e */
[----:B0-----:R-:W-:-:S05]  /*08f0*/  IMAD.WIDE R36, R15, 0x8, R36 ;  /* 0x000000080f247825 */ /* 0x001fca00078e0224 */
[----:B------:R-:W2:Y:S04]  /*0900*/  LDG.E.64 R22, desc[UR6][R36.64] ;  /* 0x0000000624167981 */ /* 0x000ea8000c1e1b00 */
[----:B------:R-:W3:Y:S04]  /*0910*/  LDG.E.64 R28, desc[UR6][R36.64+0x8] ;  /* 0x00000806241c7981 */ /* 0x000ee8000c1e1b00 */
[----:B------:R-:W4:Y:S04]  /*0920*/  LDG.E.64 R14, desc[UR6][R36.64+0x10] ;  /* 0x00001006240e7981 */ /* 0x000f28000c1e1b00 */
[----:B------:R-:W5:Y:S01]  /*0930*/  LDG.E.64 R18, desc[UR6][R36.64+0x18] ;  /* 0x0000180624127981 */ /* 0x000f62000c1e1b00 */
[----:B------:R-:W0:Y:S01]  /*0940*/  I2F.F64.U32 R20, R30 ;  /* 0x0000001e00147312 */ /* 0x000e220000201800 */
[----:B------:R-:W-:-:S02]  /*0950*/  VIADD R31, R30, 0x1 ;  /* 0x000000011e1f7836 */ /* 0x000fc40000000000 */
[----:B------:R-:W-:-:S05]  /*0960*/  VIADD R34, R30, 0x2 ;  /* 0x000000021e227836 */ /* 0x000fca0000000000 */
[----:B------:R1:W1:Y:S01]  /*0970*/  I2F.F64.U32 R26, R31 ;  /* 0x0000001f001a7312 */ /* 0x0002620000201800 */
[----:B0-----:R-:W-:Y:S01]  /*0980*/  DMUL R20, R20, R8 ;  /* 0x0000000814147228 */ /* 0x001fe20000000000 */
[C---:B-1----:R-:W-:Y:S02]  /*0990*/  VIADD R31, R30.reuse, 0x3 ;  /* 0x000000031e1f7836 */ /* 0x042fe40000000000 */
[----:B------:R-:W-:-:S05]  /*09a0*/  VIADD R30, R30, 0x4 ;  /* 0x000000041e1e7836 */ /* 0x000fca0000000000 */
[----:B------:R-:W-:Y:S02]  /*09b0*/  DMUL R24, R10, R20 ;  /* 0x000000140a187228 */ /* 0x000fe40000000000 */
[----:B------:R-:W-:Y:S02]  /*09c0*/  DADD R20, R20, -1 ;  /* 0xbff0000014147429 */ /* 0x000fe40000000000 */
[----:B------:R-:W-:-:S06]  /*09d0*/  DMUL R26, R26, R8 ;  /* 0x000000081a1a7228 */ /* 0x000fcc0000000000 */
[----:B------:R-:W-:Y:S01]  /*09e0*/  DMUL R20, R24, R20 ;  /* 0x0000001418147228 */ /* 0x000fe20000000000 */
[----:B------:R-:W0:Y:S02]  /*09f0*/  I2F.F64.U32 R24, R34 ;  /* 0x0000002200187312 */ /* 0x000e240000201800 */
[----:B0-----:R-:W-:-:S05]  /*0a00*/  DMUL R24, R24, R8 ;  /* 0x0000000818187228 */ /* 0x001fca0000000000 */
[----:B--2---:R-:W-:Y:S02]  /*0a10*/  DFMA R20, -R12, R20, R22 ;  /* 0x000000140c14722b */ /* 0x004fe40000000116 */
[----:B------:R-:W-:Y:S02]  /*0a20*/  DMUL R22, R10, R26 ;  /* 0x0000001a0a167228 */ /* 0x000fe40000000000 */
[----:B------:R-:W-:-:S04]  /*0a30*/  DADD R26, R26, -1 ;  /* 0xbff000001a1a7429 */ /* 0x000fc80000000000 */
[----:B------:R-:W-:Y:S02]  /*0a40*/  DSETP.GT.AND P2, PT, |R20|, R16, PT ;  /* 0x000000101400722a */ /* 0x000fe40003f44200 */
[----:B------:R-:W-:Y:S02]  /*0a50*/  DADD R20, -RZ, |R20| ;  /* 0x00000000ff147229 */ /* 0x000fe40000000514 */
[----:B------:R-:W-:Y:S01]  /*0a60*/  DMUL R26, R22, R26 ;  /* 0x0000001a161a7228 */ /* 0x000fe20000000000 */
[----:B------:R-:W0:Y:S07]  /*0a70*/  I2F.F64.U32 R22, R31 ;  /* 0x0000001f00167312 */ /* 0x000e2e0000201800 */
[----:B------:R-:W-:Y:S01]  /*0a80*/  FSEL R16, R20, R16, P2 ;  /* 0x0000001014107208 */ /* 0x000fe20001000000 */
[----:B---3--:R-:W-:Y:S01]  /*0a90*/  DFMA R26, -R12, R26, R28 ;  /* 0x0000001a0c1a722b */ /* 0x008fe2000000011c */
[----:B------:R-:W-:Y:S01]  /*0aa0*/  FSEL R17, R21, R17, P2 ;  /* 0x0000001115117208 */ /* 0x000fe20001000000 */
[----:B------:R-:W-:-:S02]  /*0ab0*/  DMUL R20, R10, R24 ;  /* 0x000000180a147228 */ /* 0x000fc40000000000 */
[----:B------:R-:W-:Y:S02]  /*0ac0*/  DADD R24, R24, -1 ;  /* 0xbff0000018187429 */ /* 0x000fe40000000000 */
[----:B0-----:R-:W-:Y:S02]  /*0ad0*/  DMUL R22, R22, R8 ;  /* 0x0000000816167228 */ /* 0x001fe40000000000 */
[----:B------:R-:W-:-:S04]  /*0ae0*/  DSETP.GT.AND P2, PT, |R26|, R16, PT ;  /* 0x000000101a00722a */ /* 0x000fc80003f44200 */
[----:B------:R-:W-:Y:S02]  /*0af0*/  DMUL R24, R20, R24 ;  /* 0x0000001814187228 */ /* 0x000fe40000000000 */
[----:B------:R-:W-:Y:S02]  /*0b00*/  DADD R26, -RZ, |R26| ;  /* 0x00000000ff1a7229 */ /* 0x000fe4000000051a */
[----:B------:R-:W-:Y:S02]  /*0b10*/  DMUL R20, R10, R22 ;  /* 0x000000160a147228 */ /* 0x000fe40000000000 */
[----:B------:R-:W-:Y:S02]  /*0b20*/  DADD R22, R22, -1 ;  /* 0xbff0000016167429 */ /* 0x000fe40000000000 */
[----:B----4-:R-:W-:-:S06]  /*0b30*/  DFMA R14, -R12, R24, R14 ;  /* 0x000000180c0e722b */ /* 0x010fcc000000010e */
[----:B------:R-:W-:Y:S01]  /*0b40*/  DMUL R20, R20, R22 ;  /* 0x0000001614147228 */ /* 0x000fe20000000000 */
[----:B------:R-:W-:Y:S02]  /*0b50*/  FSEL R22, R26, R16, P2 ;  /* 0x000000101a167208 */ /* 0x000fe40001000000 */
[----:B------:R-:W-:Y:S01]  /*0b60*/  FSEL R23, R27, R17, P2 ;  /* 0x000000111b177208 */ /* 0x000fe20001000000 */
[----:B------:R-:W-:-:S04]  /*0b70*/  DADD R16, -RZ, |R14| ;  /* 0x00000000ff107229 */ /* 0x000fc8000000050e */
[----:B-----5:R-:W-:Y:S02]  /*0b80*/  DFMA R18, -R12, R20, R18 ;  /* 0x000000140c12722b */ /* 0x020fe40000000112 */
[----:B------:R-:W-:-:S06]  /*0b90*/  DSETP.GT.AND P2, PT, |R14|, R22, PT ;  /* 0x000000160e00722a */ /* 0x000fcc0003f44200 */
[----:B------:R-:W-:Y:S02]  /*0ba0*/  FSEL R14, R16, R22, P2 ;  /* 0x00000016100e7208 */ /* 0x000fe40001000000 */
[----:B------:R-:W-:Y:S01]  /*0bb0*/  FSEL R15, R17, R23, P2 ;  /* 0x00000017110f7208 */ /* 0x000fe20001000000 */
[----:B------:R-:W-:-:S05]  /*0bc0*/  DADD R16, -RZ, |R18| ;  /* 0x00000000ff107229 */ /* 0x000fca0000000512 */
[----:B------:R-:W-:-:S06]  /*0bd0*/  DSETP.GT.AND P2, PT, |R18|, R14, PT ;  /* 0x0000000e1200722a */ /* 0x000fcc0003f44200 */
[----:B------:R-:W-:Y:S02]  /*0be0*/  FSEL R16, R16, R14, P2 ;  /* 0x0000000e10107208 */ /* 0x000fe40001000000 */
[----:B------:R-:W-:-:S07]  /*0bf0*/  FSEL R17, R17, R15, P2 ;  /* 0x0000000f11117208 */ /* 0x000fce0001000000 */
.L_x_5:
[----:B------:R-:W-:Y:S05]  /*0c00*/  @!P1 BRA `(.L_x_4) ;  /* 0x0000000000b89947 */ /* 0x000fea0003800000 */
[----:B------:R-:W-:Y:S02]  /*0c10*/  ISETP.NE.AND P2, PT, R2, 0x1, PT ;  /* 0x000000010200780c */ /* 0x000fe40003f45270 */
[----:B------:R-:W-:-:S04]  /*0c20*/  LOP3.LUT R14, R35, 0x1, RZ, 0xc0, !PT ;  /* 0x00000001230e7812 */ /* 0x000fc800078ec0ff */
[----:B------:R-:W-:-:S07]  /*0c30*/  ISETP.NE.U32.AND P1, PT, R14, 0x1, PT ;  /* 0x000000010e00780c */ /* 0x000fce0003f25070 */
[----:B------:R-:W-:Y:S06]  /*0c40*/  @!P2 BRA `(.L_x_6) ;  /* 0x00000000006ca947 */ /* 0x000fec0003800000 */
[----:B------:R-:W0:Y:S01]  /*0c50*/  LDC.64 R14, c[0x0][0x398] ;  /* 0x0000e600ff0e7b82 */ /* 0x000e220000000a00 */
[----:B------:R-:W-:-:S04]  /*0c60*/  IMAD R27, R32, R35, R30 ;  /* 0x00000023201b7224 */ /* 0x000fc800078e021e */
[----:B0-----:R-:W-:-:S05]  /*0c70*/  IMAD.WIDE R26, R27, 0x8, R14 ;  /* 0x000000081b1a7825 */ /* 0x001fca00078e020e */
[----:B------:R-:W2:Y:S04]  /*0c80*/  LDG.E.64 R24, desc[UR6][R26.64] ;  /* 0x000000061a187981 */ /* 0x000ea8000c1e1b00 */
[----:B------:R-:W3:Y:S01]  /*0c90*/  LDG.E.64 R14, desc[UR6][R26.64+0x8] ;  /* 0x000008061a0e7981 */ /* 0x000ee2000c1e1b00 */
[----:B------:R0:W1:Y:S01]  /*0ca0*/  I2F.F64.U32 R18, R30 ;  /* 0x0000001e00127312 */ /* 0x0000620000201800 */
[----:B------:R-:W-:-:S07]  /*0cb0*/  VIADD R2, R30, 0x1 ;  /* 0x000000011e027836 */ /* 0x000fce0000000000 */
[----:B------:R-:W4:Y:S01]  /*0cc0*/  I2F.F64.U32 R22, R2 ;  /* 0x0000000200167312 */ /* 0x000f220000201800 */
[----:B0-----:R-:W-:Y:S01]  /*0cd0*/  VIADD R30, R30, 0x2 ;  /* 0x000000021e1e7836 */ /* 0x001fe20000000000 */
[----:B-1----:R-:W-:-:S08]  /*0ce0*/  DMUL R18, R18, R8 ;  /* 0x0000000812127228 */ /* 0x002fd00000000000 */
[----:B------:R-:W-:Y:S02]  /*0cf0*/  DMUL R20, R10, R18 ;  /* 0x000000120a147228 */ /* 0x000fe40000000000 */
[----:B------:R-:W-:Y:S02]  /*0d00*/  DADD R18, R18, -1 ;  /* 0xbff0000012127429 */ /* 0x000fe40000000000 */
[----:B----4-:R-:W-:-:S06]  /*0d10*/  DMUL R22, R22, R8 ;  /* 0x0000000816167228 */ /* 0x010fcc0000000000 */
[----:B------:R-:W-:Y:S02]  /*0d20*/  DMUL R18, R20, R18 ;  /* 0x0000001214127228 */ /* 0x000fe40000000000 */
[----:B------:R-:W-:Y:S02]  /*0d30*/  DMUL R20, R10, R22 ;  /* 0x000000160a147228 */ /* 0x000fe40000000000 */
[----:B------:R-:W-:-:S08]  /*0d40*/  DADD R22, R22, -1 ;  /* 0xbff0000016167429 */ /* 0x000fd00000000000 */
[----:B------:R-:W-:Y:S02]  /*0d50*/  DMUL R22, R20, R22 ;  /* 0x0000001614167228 */ /* 0x000fe40000000000 */
[----:B--2---:R-:W-:-:S06]  /*0d60*/  DFMA R18, -R12, R18, R24 ;  /* 0x000000120c12722b */ /* 0x004fcc0000000118 */
[----:B---3--:R-:W-:Y:S02]  /*0d70*/  DFMA R14, -R12, R22, R14 ;  /* 0x000000160c0e722b */ /* 0x008fe4000000010e */
[----:B------:R-:W-:Y:S02]  /*0d80*/  DADD R20, -RZ, |R18| ;  /* 0x00000000ff147229 */ /* 0x000fe40000000512 */
[----:B------:R-:W-:-:S04]  /*0d90*/  DSETP.GT.AND P2, PT, |R18|, R16, PT ;  /* 0x000000101200722a */ /* 0x000fc80003f44200 */
[----:B------:R-:W-:-:S04]  /*0da0*/  DADD R18, -RZ, |R14| ;  /* 0x00000000ff127229 */ /* 0x000fc8000000050e */
[----:B------:R-:W-:Y:S02]  /*0db0*/  FSEL R16, R20, R16, P2 ;  /* 0x0000001014107208 */ /* 0x000fe40001000000 */
[----:B------:R-:W-:-:S06]  /*0dc0*/  FSEL R17, R21, R17, P2 ;  /* 0x0000001115117208 */ /* 0x000fcc0001000000 */
[----:B------:R-:W-:-:S06]  /*0dd0*/  DSETP.GT.AND P2, PT, |R14|, R16, PT ;  /* 0x000000100e00722a */ /* 0x000fcc0003f44200 */
[----:B------:R-:W-:Y:S02]  /*0de0*/  FSEL R16, R18, R16, P2 ;  /* 0x0000001012107208 */ /* 0x000fe40001000000 */
[----:B------:R-:W-:-:S07]  /*0df0*/  FSEL R17, R19, R17, P2 ;  /* 0x0000001113117208 */ /* 0x000fce0001000000 */
.L_x_6:
[----:B------:R-:W-:Y:S05]  /*0e00*/  @P1 BRA `(.L_x_4) ;  /* 0x0000000000381947 */ /* 0x000fea0003800000 */
[----:B------:R-:W0:Y:S01]  /*0e10*/  LDC.64 R18, c[0x0][0x398] ;  /* 0x0000e600ff127b82 */ /* 0x000e220000000a00 */
[----:B------:R-:W-:-:S04]  /*0e20*/  IMAD R35, R32, R35, R30 ;  /* 0x0000002320237224 */ /* 0x000fc800078e021e */
[----:B0-----:R-:W-:-:S06]  /*0e30*/  IMAD.WIDE R18, R35, 0x8, R18 ;  /* 0x0000000823127825 */ /* 0x001fcc00078e0212 */
[----:B------:R-:W2:Y:S01]  /*0e40*/  LDG.E.64 R18, desc[UR6][R18.64] ;  /* 0x0000000612127981 */ /* 0x000ea2000c1e1b00 */
[----:B------:R-:W0:Y:S02]  /*0e50*/  I2F.F64.U32 R14, R30 ;  /* 0x0000001e000e7312 */ /* 0x000e240000201800 */
[----:B0-----:R-:W-:-:S08]  /*0e60*/  DMUL R14, R14, R8 ;  /* 0x000000080e0e7228 */ /* 0x001fd00000000000 */
[----:B------:R-:W-:Y:S02]  /*0e70*/  DMUL R10, R10, R14 ;  /* 0x0000000e0a0a7228 */ /* 0x000fe40000000000 */
[----:B------:R-:W-:-:S08]  /*0e80*/  DADD R14, R14, -1 ;  /* 0xbff000000e0e7429 */ /* 0x000fd00000000000 */
[----:B------:R-:W-:-:S08]  /*0e90*/  DMUL R10, R10, R14 ;  /* 0x0000000e0a0a7228 */ /* 0x000fd00000000000 */
[----:B--2---:R-:W-:-:S08]  /*0ea0*/  DFMA R10, -R12, R10, R18 ;  /* 0x0000000a0c0a722b */ /* 0x004fd00000000112 */
[----:B------:R-:W-:Y:S02]  /*0eb0*/  DADD R8, -RZ, |R10| ;  /* 0x00000000ff087229 */ /* 0x000fe4000000050a */
[----:B------:R-:W-:-:S08]  /*0ec0*/  DSETP.GT.AND P1, PT, |R10|, R16, PT ;  /* 0x000000100a00722a */ /* 0x000fd00003f24200 */
[----:B------:R-:W-:Y:S02]  /*0ed0*/  FSEL R16, R8, R16, P1 ;  /* 0x0000001008107208 */ /* 0x000fe40000800000 */
[----:B------:R-:W-:-:S07]  /*0ee0*/  FSEL R17, R9, R17, P1 ;  /* 0x0000001109117208 */ /* 0x000fce0000800000 */
.L_x_4:
[----:B------:R-:W-:Y:S05]  /*0ef0*/  @P0 BRA `(.L_x_7) ;  /* 0xfffffff0008c0947 */ /* 0x000fea000383ffff */
[----:B------:R-:W0:Y:S01]  /*0f00*/  LDCU UR4, c[0x0][0x370] ;  /* 0x00006e00ff0477ac */ /* 0x000e220008000800 */
[----:B------:R-:W1:Y:S01]  /*0f10*/  LDCU UR5, c[0x0][0x38c] ;  /* 0x00007180ff0577ac */ /* 0x000e620008000800 */
[----:B0-----:R-:W-:-:S05]  /*0f20*/  IMAD R4, R5, UR4, R4 ;  /* 0x0000000405047c24 */ /* 0x001fca000f8e0204 */
[----:B-1----:R-:W-:-:S13]  /*0f30*/  ISETP.GE.AND P0, PT, R4, UR5, PT ;  /* 0x0000000504007c0c */ /* 0x002fda000bf06270 */
[----:B------:R-:W-:Y:S05]  /*0f40*/  @!P0 BRA `(.L_x_8) ;  /* 0xfffffff000748947 */ /* 0x000fea000383ffff */
.L_x_1:
[----:B------:R-:W-:Y:S05]  /*0f50*/  BSYNC.RECONVERGENT B0 ;  /* 0x0000000000007941 */ /* 0x000fea0003800200 */
.L_x_0:
[----:B------:R-:W0:Y:S01]  /*0f60*/  S2UR UR5, SR_CgaCtaId ;  /* 0x00000000000579c3 */ /* 0x000e220000008800 */
[----:B------:R-:W-:Y:S01]  /*0f70*/  UMOV UR4, 0x400 ;  /* 0x0000040000047882 */ /* 0x000fe20000000000 */
[----:B------:R-:W-:Y:S01]  /*0f80*/  ISETP.GE.U32.AND P0, PT, R5, 0x2, PT ;  /* 0x000000020500780c */ /* 0x000fe20003f06070 */
[----:B0-----:R-:W-:-:S06]  /*0f90*/  ULEA UR4, UR5, UR4, 0x18 ;  /* 0x0000000405047291 */ /* 0x001fcc000f8ec0ff */
[----:B------:R-:W-:-:S05]  /*0fa0*/  LEA R11, R0, UR4, 0x3 ;  /* 0x00000004000b7c11 */ /* 0x000fca000f8e18ff */
[----:B------:R0:W-:Y:S01]  /*0fb0*/  STS.64 [R11], R16 ;  /* 0x000000100b007388 */ /* 0x0001e20000000a00 */
[----:B------:R-:W-:Y:S06]  /*0fc0*/  BAR.SYNC.DEFER_BLOCKING 0x0 ;  /* 0x0000000000007b1d */ /* 0x000fec0000010000 */
[----:B------:R-:W-:Y:S05]  /*0fd0*/  @!P0 BRA `(.L_x_9) ;  /* 0x0000000000388947 */ /* 0x000fea0003800000 */
.L_x_12:
[--C-:B------:R-:W-:Y:S01]  /*0fe0*/  IMAD.MOV.U32 R2, RZ, RZ, R5.reuse ;  /* 0x000000ffff027224 */ /* 0x100fe200078e0005 */
[----:B------:R-:W-:Y:S01]  /*0ff0*/  SHF.R.U32.HI R5, RZ, 0x1, R5 ;  /* 0x00000001ff057819 */ /* 0x000fe20000011605 */
[----:B------:R-:W-:Y:S03]  /*1000*/  BSSY.RECONVERGENT B0, `(.L_x_10) ;  /* 0x0000008000007945 */ /* 0x000fe60003800200 */
[----:B------:R-:W-:-:S13]  /*1010*/  ISETP.GE.U32.AND P0, PT, R0, R5, PT ;  /* 0x000000050000720c */ /* 0x000fda0003f06070 */
[----:B-1----:R-:W-:Y:S05]  /*1020*/  @P0 BRA `(.L_x_11) ;  /* 0x0000000000140947 */ /* 0x002fea0003800000 */
[----:B------:R-:W-:Y:S01]  /*1030*/  IMAD R8, R5, 0x8, R11 ;  /* 0x0000000805087824 */ /* 0x000fe200078e020b */
[----:B------:R-:W-:Y:S05]  /*1040*/  LDS.64 R6, [R11] ;  /* 0x000000000b067984 */ /* 0x000fea0000000a00 */
[----:B------:R-:W1:Y:S02]  /*1050*/  LDS.64 R8, [R8] ;  /* 0x0000000008087984 */ /* 0x000e640000000a00 */
[----:B-1----:R-:W-:-:S14]  /*1060*/  DSETP.GT.AND P0, PT, R8, R6, PT ;  /* 0x000000060800722a */ /* 0x002fdc0003f04000 */
[----:B------:R1:W-:Y:S02]  /*1070*/  @P0 STS.64 [R11], R8 ;  /* 0x000000080b000388 */ /* 0x0003e40000000a00 */
.L_x_11:
[----:B------:R-:W-:Y:S05]  /*1080*/  BSYNC.RECONVERGENT B0 ;  /* 0x0000000000007941 */ /* 0x000fea0003800200 */
.L_x_10:
[----:B------:R-:W-:Y:S01]  /*1090*/  BAR.SYNC.DEFER_BLOCKING 0x0 ;  /* 0x0000000000007b1d */ /* 0x000fe20000010000 */
[----:B------:R-:W-:-:S13]  /*10a0*/  ISETP.GT.U32.AND P0, PT, R2, 0x3, PT ;  /* 0x000000030200780c */ /* 0x000fda0003f04070 */
[----:B------:R-:W-:Y:S05]  /*10b0*/  @P0 BRA `(.L_x_12) ;  /* 0xfffffffc00c80947 */ /* 0x000fea000383ffff */
.L_x_9:
[----:B------:R-:W-:-:S13]  /*10c0*/  ISETP.NE.AND P0, PT, R0, RZ, PT ;  /* 0x000000ff0000720c */ /* 0x000fda0003f05270 */
[----:B------:R-:W-:Y:S05]  /*10d0*/  @P0 EXIT ;  /* 0x000000000000094d */ /* 0x000fea0003800000 */
[----:B------:R-:W2:Y:S01]  /*10e0*/  S2UR UR5, SR_CgaCtaId ;  /* 0x00000000000579c3 */ /* 0x000ea20000008800 */
[----:B------:R-:W-:-:S07]  /*10f0*/  UMOV UR4, 0x400 ;  /* 0x0000040000047882 */ /* 0x000fce0000000000 */
[----:B------:R-:W3:Y:S01]  /*1100*/  LDC.64 R6, c[0x0][0x3a0] ;  /* 0x0000e800ff067b82 */ /* 0x000ee20000000a00 */
[----:B--2---:R-:W-:Y:S01]  /*1110*/  ULEA UR4, UR5, UR4, 0x18 ;  /* 0x0000000405047291 */ /* 0x004fe2000f8ec0ff */
[----:B---3--:R-:W-:-:S08]  /*1120*/  IMAD.WIDE.U32 R2, R3, 0x8, R6 ;  /* 0x0000000803027825 */ /* 0x008fd000078e0006 */
[----:B------:R-:W2:Y:S04]  /*1130*/  LDS.64 R4, [UR4] ;  /* 0x00000004ff047984 */ /* 0x000ea80008000a00 */
[----:B--2---:R-:W-:Y:S01]  /*1140*/  STG.E.64 desc[UR6][R2.64], R4 ;  /* 0x0000000402007986 */ /* 0x004fe2000c101b06 */
[----:B------:R-:W-:Y:S05]  /*1150*/  EXIT ;  /* 0x000000000000794d */ /* 0x000fea0003800000 */
.L_x_13:
[----:B------:R-:W-:-:S00]  /*1160*/  BRA `(.L_x_13) ;  /* 0xfffffffc00fc7947 */ /* 0x000fc0000383ffff */
[----:B------:R-:W-:-:S00]  /*1170*/  NOP ;  /* 0x0000000000007918 */ /* 0x000fc00000000000 */
        /* <DEDUP_REMOVED lines=8> */
.L_x_14:


//--------------------- .nv.shared._Z16max_error_kerneliiiidPdS_ --------------------------
	.section	.nv.shared._Z16max_error_kerneliiiidPdS_,"aw",@nobits
	.sectionflags	@""
	.align	16
	.zero		1024


//--------------------- .nv.shared.reserved.0     --------------------------
	.section	.nv.shared.reserved.0,"aw",@nobits
	.weak		__nv_reservedSMEM_offset_0_alias
	.size		__nv_reservedSMEM_offset_0_alias, 0, 64
	.other		__nv_reservedSMEM_offset_0_alias,@"STO_CUDA_RESERVED_SHARED STV_DEFAULT"
__nv_reservedSMEM_offset_0_alias:
	.zero		0
	.zero		64


//--------------------- .nv.constant0._Z16max_error_kerneliiiidPdS_ --------------------------
	.section	.nv.constant0._Z16max_error_kerneliiiidPdS_,"a",@progbits
	.sectionflags	@""
	.align	4
.nv.constant0._Z16max_error_kerneliiiidPdS_:
	.zero		936


//--------------------- SYMBOLS --------------------------

	.type		.nv.reservedSmem.offset0,@object
	.size		.nv.reservedSmem.offset0,0x4
	.type		.nv.reservedSmem.cap,@object
	.size		.nv.reservedSmem.cap,0x4
